//
// Generated by NVIDIA NVVM Compiler
//
// Compiler Build ID: CL-36424714
// Cuda compilation tools, release 13.0, V13.0.88
// Based on NVVM 20.0.0
//

.version 9.0
.target sm_100
.address_size 64

	// .globl	_Z4loraPfS_S_iii

.visible .entry _Z4loraPfS_S_iii(
	.param .u64 .ptr .align 1 _Z4loraPfS_S_iii_param_0,
	.param .u64 .ptr .align 1 _Z4loraPfS_S_iii_param_1,
	.param .u64 .ptr .align 1 _Z4loraPfS_S_iii_param_2,
	.param .u32 _Z4loraPfS_S_iii_param_3,
	.param .u32 _Z4loraPfS_S_iii_param_4,
	.param .u32 _Z4loraPfS_S_iii_param_5
)
{
	.reg .pred 	%p<11>;
	.reg .b32 	%r<42>;
	.reg .b32 	%f<70>;
	.reg .b64 	%rd<40>;

	ld.param.u64 	%rd5, [_Z4loraPfS_S_iii_param_0];
	ld.param.u64 	%rd6, [_Z4loraPfS_S_iii_param_1];
	ld.param.u64 	%rd4, [_Z4loraPfS_S_iii_param_2];
	ld.param.u32 	%r22, [_Z4loraPfS_S_iii_param_3];
	ld.param.u32 	%r20, [_Z4loraPfS_S_iii_param_4];
	ld.param.u32 	%r21, [_Z4loraPfS_S_iii_param_5];
	cvta.to.global.u64 	%rd1, %rd6;
	cvta.to.global.u64 	%rd2, %rd5;
	mov.u32 	%r23, %ctaid.x;
	mov.u32 	%r24, %ntid.x;
	mov.u32 	%r25, %tid.x;
	mad.lo.s32 	%r1, %r23, %r24, %r25;
	mul.lo.s32 	%r26, %r20, %r22;
	setp.ge.s32 	%p1, %r1, %r26;
	@%p1 bra 	$L__BB0_14;
	rem.s32 	%r2, %r1, %r20;
	setp.lt.s32 	%p2, %r21, 1;
	mov.f32 	%f69, 0f00000000;
	@%p2 bra 	$L__BB0_13;
	div.s32 	%r28, %r1, %r20;
	mul.lo.s32 	%r3, %r28, %r21;
	and.b32  	%r4, %r21, 7;
	setp.lt.u32 	%p3, %r21, 8;
	mov.f32 	%f69, 0f00000000;
	mov.b32 	%r40, 0;
	@%p3 bra 	$L__BB0_5;
	and.b32  	%r40, %r21, 2147483640;
	neg.s32 	%r38, %r40;
	shl.b32 	%r7, %r20, 3;
	add.s64 	%rd3, %rd2, 16;
	mov.f32 	%f69, 0f00000000;
	mul.wide.s32 	%rd11, %r20, 4;
	mov.u32 	%r36, %r3;
	mov.u32 	%r37, %r2;
$L__BB0_4:
	.pragma "nounroll";
	mul.wide.s32 	%rd7, %r36, 4;
	add.s64 	%rd8, %rd3, %rd7;
	ld.global.f32 	%f17, [%rd8+-16];
	mul.wide.s32 	%rd9, %r37, 4;
	add.s64 	%rd10, %rd1, %rd9;
	ld.global.f32 	%f18, [%rd10];
	fma.rn.f32 	%f19, %f17, %f18, %f69;
	ld.global.f32 	%f20, [%rd8+-12];
	add.s64 	%rd12, %rd10, %rd11;
	ld.global.f32 	%f21, [%rd12];
	fma.rn.f32 	%f22, %f20, %f21, %f19;
	ld.global.f32 	%f23, [%rd8+-8];
	add.s64 	%rd13, %rd12, %rd11;
	ld.global.f32 	%f24, [%rd13];
	fma.rn.f32 	%f25, %f23, %f24, %f22;
	ld.global.f32 	%f26, [%rd8+-4];
	add.s64 	%rd14, %rd13, %rd11;
	ld.global.f32 	%f27, [%rd14];
	fma.rn.f32 	%f28, %f26, %f27, %f25;
	ld.global.f32 	%f29, [%rd8];
	add.s64 	%rd15, %rd14, %rd11;
	ld.global.f32 	%f30, [%rd15];
	fma.rn.f32 	%f31, %f29, %f30, %f28;
	ld.global.f32 	%f32, [%rd8+4];
	add.s64 	%rd16, %rd15, %rd11;
	ld.global.f32 	%f33, [%rd16];
	fma.rn.f32 	%f34, %f32, %f33, %f31;
	ld.global.f32 	%f35, [%rd8+8];
	add.s64 	%rd17, %rd16, %rd11;
	ld.global.f32 	%f36, [%rd17];
	fma.rn.f32 	%f37, %f35, %f36, %f34;
	ld.global.f32 	%f38, [%rd8+12];
	add.s64 	%rd18, %rd17, %rd11;
	ld.global.f32 	%f39, [%rd18];
	fma.rn.f32 	%f69, %f38, %f39, %f37;
	add.s32 	%r38, %r38, 8;
	add.s32 	%r37, %r37, %r7;
	add.s32 	%r36, %r36, 8;
	setp.ne.s32 	%p4, %r38, 0;
	@%p4 bra 	$L__BB0_4;
$L__BB0_5:
	setp.eq.s32 	%p5, %r4, 0;
	@%p5 bra 	$L__BB0_13;
	and.b32  	%r15, %r21, 3;
	setp.lt.u32 	%p6, %r4, 4;
	@%p6 bra 	$L__BB0_8;
	add.s32 	%r29, %r40, %r3;
	mul.wide.s32 	%rd19, %r29, 4;
	add.s64 	%rd20, %rd2, %rd19;
	ld.global.f32 	%f41, [%rd20];
	mad.lo.s32 	%r30, %r40, %r20, %r2;
	mul.wide.s32 	%rd21, %r30, 4;
	add.s64 	%rd22, %rd1, %rd21;
	ld.global.f32 	%f42, [%rd22];
	fma.rn.f32 	%f43, %f41, %f42, %f69;
	ld.global.f32 	%f44, [%rd20+4];
	mul.wide.s32 	%rd23, %r20, 4;
	add.s64 	%rd24, %rd22, %rd23;
	ld.global.f32 	%f45, [%rd24];
	fma.rn.f32 	%f46, %f44, %f45, %f43;
	ld.global.f32 	%f47, [%rd20+8];
	add.s64 	%rd25, %rd24, %rd23;
	ld.global.f32 	%f48, [%rd25];
	fma.rn.f32 	%f49, %f47, %f48, %f46;
	ld.global.f32 	%f50, [%rd20+12];
	add.s64 	%rd26, %rd25, %rd23;
	ld.global.f32 	%f51, [%rd26];
	fma.rn.f32 	%f69, %f50, %f51, %f49;
	add.s32 	%r40, %r40, 4;
$L__BB0_8:
	setp.eq.s32 	%p7, %r15, 0;
	@%p7 bra 	$L__BB0_13;
	setp.eq.s32 	%p8, %r15, 1;
	@%p8 bra 	$L__BB0_11;
	add.s32 	%r31, %r40, %r3;
	mul.wide.s32 	%rd27, %r31, 4;
	add.s64 	%rd28, %rd2, %rd27;
	ld.global.f32 	%f53, [%rd28];
	mad.lo.s32 	%r32, %r40, %r20, %r2;
	mul.wide.s32 	%rd29, %r32, 4;
	add.s64 	%rd30, %rd1, %rd29;
	ld.global.f32 	%f54, [%rd30];
	fma.rn.f32 	%f55, %f53, %f54, %f69;
	ld.global.f32 	%f56, [%rd28+4];
	mul.wide.s32 	%rd31, %r20, 4;
	add.s64 	%rd32, %rd30, %rd31;
	ld.global.f32 	%f57, [%rd32];
	fma.rn.f32 	%f69, %f56, %f57, %f55;
	add.s32 	%r40, %r40, 2;
$L__BB0_11:
	and.b32  	%r33, %r21, 1;
	setp.eq.b32 	%p9, %r33, 1;
	not.pred 	%p10, %p9;
	@%p10 bra 	$L__BB0_13;
	add.s32 	%r34, %r40, %r3;
	mul.wide.s32 	%rd33, %r34, 4;
	add.s64 	%rd34, %rd2, %rd33;
	ld.global.f32 	%f58, [%rd34];
	mad.lo.s32 	%r35, %r40, %r20, %r2;
	mul.wide.s32 	%rd35, %r35, 4;
	add.s64 	%rd36, %rd1, %rd35;
	ld.global.f32 	%f59, [%rd36];
	fma.rn.f32 	%f69, %f58, %f59, %f69;
$L__BB0_13:
	cvta.to.global.u64 	%rd37, %rd4;
	mul.wide.s32 	%rd38, %r1, 4;
	add.s64 	%rd39, %rd37, %rd38;
	ld.global.f32 	%f60, [%rd39];
	add.f32 	%f61, %f69, %f60;
	st.global.f32 	[%rd39], %f61;
$L__BB0_14:
	ret;

}


// ===== COMPILED SASS (sm_100) =====

	.target	sm_100

	.elftype	@"ET_EXEC"


//--------------------- .note.nv.tkinfo           --------------------------
	.section	.note.nv.tkinfo,"",@"SHT_NOTE"
	.sectionflags	@"SHF_NOTE_NV_TKINFO"
	.tkinfo
        /*0018*/ 	.word	0x00000002
        /*0030*/ 	.string	""
        /*0030*/ 	.string	"ptxas"
        /*0030*/ 	.string	"Cuda compilation tools, release 13.0, V13.0.88"
        /*0030*/ 	.string	"Build cuda_13.0.r13.0/compiler.36424714_0"
        /*0030*/ 	.string	"-arch sm_100 -m 64 "



//--------------------- .note.nv.cuinfo           --------------------------
	.section	.note.nv.cuinfo,"",@"SHT_NOTE"
	.sectionflags	@"SHF_NOTE_NV_CUINFO"
        /*0018*/ 	.short	0x0002
        /*001a*/ 	.short	0x0064
        /*001c*/ 	.short	0x0082
	.zero		2


//--------------------- .nv.info                  --------------------------
	.section	.nv.info,"",@"SHT_CUDA_INFO"
	.align	4


	//----- nvinfo : EIATTR_REGCOUNT
	.align		4
        /*0000*/ 	.byte	0x04, 0x2f
        /*0002*/ 	.short	(.L_1 - .L_0)
	.align		4
.L_0:
        /*0004*/ 	.word	index@(_Z4loraPfS_S_iii)
        /*0008*/ 	.word	0x00000020


	//----- nvinfo : EIATTR_FRAME_SIZE
	.align		4
.L_1:
        /*000c*/ 	.byte	0x04, 0x11
        /*000e*/ 	.short	(.L_3 - .L_2)
	.align		4
.L_2:
        /*0010*/ 	.word	index@(_Z4loraPfS_S_iii)
        /*0014*/ 	.word	0x00000000


	//----- nvinfo : EIATTR_MIN_STACK_SIZE
	.align		4
.L_3:
        /*0018*/ 	.byte	0x04, 0x12
        /*001a*/ 	.short	(.L_5 - .L_4)
	.align		4
.L_4:
        /*001c*/ 	.word	index@(_Z4loraPfS_S_iii)
        /*0020*/ 	.word	0x00000000
.L_5:


//--------------------- .nv.compat                --------------------------
	.section	.nv.compat,"",@"SHT_CUDA_COMPAT_INFO"
	.align	4
        /*0000*/ 	.byte	0x02, 0x09, 0x00, 0x00, 0x02, 0x02, 0x01, 0x00, 0x02, 0x05, 0x05, 0x00, 0x03, 0x07, 0x01, 0x01
        /*0010*/ 	.byte	0x02, 0x03, 0x00, 0x00, 0x02, 0x06, 0x01, 0x00, 0x04, 0x0b, 0x08, 0x00, 0x09, 0x00, 0x00, 0x00
        /*0020*/ 	.byte	0x00, 0x00, 0x00, 0x00


//--------------------- .nv.info._Z4loraPfS_S_iii --------------------------
	.section	.nv.info._Z4loraPfS_S_iii,"",@"SHT_CUDA_INFO"
	.sectionflags	@""
	.align	4


	//----- nvinfo : EIATTR_CUDA_API_VERSION
	.align		4
        /*0000*/ 	.byte	0x04, 0x37
        /*0002*/ 	.short	(.L_7 - .L_6)
.L_6:
        /*0004*/ 	.word	0x00000082


	//----- nvinfo : EIATTR_KPARAM_INFO
	.align		4
.L_7:
        /*0008*/ 	.byte	0x04, 0x17
        /*000a*/ 	.short	(.L_9 - .L_8)
.L_8:
        /*000c*/ 	.word	0x00000000
        /*0010*/ 	.short	0x0005
        /*0012*/ 	.short	0x0020
        /*0014*/ 	.byte	0x00, 0xf0, 0x11, 0x00


	//----- nvinfo : EIATTR_KPARAM_INFO
	.align		4
.L_9:
        /*0018*/ 	.byte	0x04, 0x17
        /*001a*/ 	.short	(.L_11 - .L_10)
.L_10:
        /*001c*/ 	.word	0x00000000
        /*0020*/ 	.short	0x0004
        /*0022*/ 	.short	0x001c
        /*0024*/ 	.byte	0x00, 0xf0, 0x11, 0x00


	//----- nvinfo : EIATTR_KPARAM_INFO
	.align		4
.L_11:
        /*0028*/ 	.byte	0x04, 0x17
        /*002a*/ 	.short	(.L_13 - .L_12)
.L_12:
        /*002c*/ 	.word	0x00000000
        /*0030*/ 	.short	0x0003
        /*0032*/ 	.short	0x0018
        /*0034*/ 	.byte	0x00, 0xf0, 0x11, 0x00


	//----- nvinfo : EIATTR_KPARAM_INFO
	.align		4
.L_13:
        /*0038*/ 	.byte	0x04, 0x17
        /*003a*/ 	.short	(.L_15 - .L_14)
.L_14:
        /*003c*/ 	.word	0x00000000
        /*0040*/ 	.short	0x0002
        /*0042*/ 	.short	0x0010
        /*0044*/ 	.byte	0x00, 0xf5, 0x21, 0x00


	//----- nvinfo : EIATTR_KPARAM_INFO
	.align		4
.L_15:
        /*0048*/ 	.byte	0x04, 0x17
        /*004a*/ 	.short	(.L_17 - .L_16)
.L_16:
        /*004c*/ 	.word	0x00000000
        /*0050*/ 	.short	0x0001
        /*0052*/ 	.short	0x0008
        /*0054*/ 	.byte	0x00, 0xf5, 0x21, 0x00


	//----- nvinfo : EIATTR_KPARAM_INFO
	.align		4
.L_17:
        /*0058*/ 	.byte	0x04, 0x17
        /*005a*/ 	.short	(.L_19 - .L_18)
.L_18:
        /*005c*/ 	.word	0x00000000
        /*0060*/ 	.short	0x0000
        /*0062*/ 	.short	0x0000
        /*0064*/ 	.byte	0x00, 0xf5, 0x21, 0x00


	//----- nvinfo : EIATTR_SPARSE_MMA_MASK
	.align		4
.L_19:
        /*0068*/ 	.byte	0x03, 0x50
        /*006a*/ 	.short	0x0000


	//----- nvinfo : EIATTR_MAXREG_COUNT
	.align		4
        /*006c*/ 	.byte	0x03, 0x1b
        /*006e*/ 	.short	0x00ff


	//----- nvinfo : EIATTR_MERCURY_ISA_VERSION
	.align		4
        /*0070*/ 	.byte	0x03, 0x5f
        /*0072*/ 	.short	0x0101


	//----- nvinfo : EIATTR_VRC_CTA_INIT_COUNT
	.align		4
        /*0074*/ 	.byte	0x02, 0x4a
	.zero		1
	.zero		1


	//----- nvinfo : EIATTR_EXIT_INSTR_OFFSETS
	.align		4
        /*0078*/ 	.byte	0x04, 0x1c
        /*007a*/ 	.short	(.L_21 - .L_20)


	//   ....[0]....
.L_20:
        /*007c*/ 	.word	0x00000080


	//   ....[1]....
        /*0080*/ 	.word	0x000009f0


	//----- nvinfo : EIATTR_CBANK_PARAM_SIZE
	.align		4
.L_21:
        /*0084*/ 	.byte	0x03, 0x19
        /*0086*/ 	.short	0x0024


	//----- nvinfo : EIATTR_PARAM_CBANK
	.align		4
        /*0088*/ 	.byte	0x04, 0x0a
        /*008a*/ 	.short	(.L_23 - .L_22)
	.align		4
.L_22:
        /*008c*/ 	.word	index@(.nv.constant0._Z4loraPfS_S_iii)
        /*0090*/ 	.short	0x0380
        /*0092*/ 	.short	0x0024


	//----- nvinfo : EIATTR_SW_WAR
	.align		4
.L_23:
        /*0094*/ 	.byte	0x04, 0x36
        /*0096*/ 	.short	(.L_25 - .L_24)
.L_24:
        /*0098*/ 	.word	0x00000008
.L_25:


//--------------------- .nv.callgraph             --------------------------
	.section	.nv.callgraph,"",@"SHT_CUDA_CALLGRAPH"
	.align	4
	.sectionentsize	8
	.align		4
        /*0000*/ 	.word	0x00000000
	.align		4
        /*0004*/ 	.word	0xffffffff
	.align		4
        /*0008*/ 	.word	0x00000000
	.align		4
        /*000c*/ 	.word	0xfffffffe
	.align		4
        /*0010*/ 	.word	0x00000000
	.align		4
        /*0014*/ 	.word	0xfffffffd
	.align		4
        /*0018*/ 	.word	0x00000000
	.align		4
        /*001c*/ 	.word	0xfffffffc


//--------------------- .text._Z4loraPfS_S_iii    --------------------------
	.section	.text._Z4loraPfS_S_iii,"ax",@progbits
	.align	128
        .global         _Z4loraPfS_S_iii
        .type           _Z4loraPfS_S_iii,@function
        .size           _Z4loraPfS_S_iii,(.L_x_5 - _Z4loraPfS_S_iii)
        .other          _Z4loraPfS_S_iii,@"STO_CUDA_ENTRY STV_DEFAULT"
_Z4loraPfS_S_iii:
.text._Z4loraPfS_S_iii:
[----:B------:R-:W-:Y:S01]  /*0000*/  LDC R1, c[0x0][0x37c] ;  /* 0x0000df00ff017b82 */ /* 0x000fe20000000800 */
[----:B------:R-:W0:Y:S07]  /*0010*/  S2R R5, SR_TID.X ;  /* 0x0000000000057919 */ /* 0x000e2e0000002100 */
[----:B------:R-:W0:Y:S08]  /*0020*/  S2UR UR4, SR_CTAID.X ;  /* 0x00000000000479c3 */ /* 0x000e300000002500 */
[----:B------:R-:W0:Y:S08]  /*0030*/  LDC R0, c[0x0][0x360] ;  /* 0x0000d800ff007b82 */ /* 0x000e300000000800 */
[----:B------:R-:W1:Y:S01]  /*0040*/  LDC.64 R2, c[0x0][0x398] ;  /* 0x0000e600ff027b82 */ /* 0x000e620000000a00 */
[----:B0-----:R-:W-:-:S02]  /*0050*/  IMAD R0, R0, UR4, R5 ;  /* 0x0000000400007c24 */ /* 0x001fc4000f8e0205 */
[----:B-1----:R-:W-:-:S05]  /*0060*/  IMAD R5, R3, R2, RZ ;  /* 0x0000000203057224 */ /* 0x002fca00078e02ff */
[----:B------:R-:W-:-:S13]  /*0070*/  ISETP.GE.AND P0, PT, R0, R5, PT ;  /* 0x000000050000720c */ /* 0x000fda0003f06270 */
[----:B------:R-:W-:Y:S05]  /*0080*/  @P0 EXIT ;  /* 0x000000000000094d */ /* 0x000fea0003800000 */
[----:B------:R-:W-:Y:S01]  /*0090*/  IABS R9, R3 ;  /* 0x0000000300097213 */ /* 0x000fe20000000000 */
[----:B------:R-:W0:Y:S01]  /*00a0*/  LDCU.64 UR6, c[0x0][0x358] ;  /* 0x00006b00ff0677ac */ /* 0x000e220008000a00 */
[----:B------:R-:W-:Y:S02]  /*00b0*/  ISETP.GE.AND P2, PT, R0, RZ, PT ;  /* 0x000000ff0000720c */ /* 0x000fe40003f46270 */
[----:B------:R-:W1:Y:S01]  /*00c0*/  I2F.RP R2, R9 ;  /* 0x0000000900027306 */ /* 0x000e620000209400 */
[----:B------:R-:W-:-:S07]  /*00d0*/  MOV R26, RZ ;  /* 0x000000ff001a7202 */ /* 0x000fce0000000f00 */
[----:B-1----:R-:W1:Y:S02]  /*00e0*/  MUFU.RCP R2, R2 ;  /* 0x0000000200027308 */ /* 0x002e640000001000 */
[----:B-1----:R-:W-:-:S06]  /*00f0*/  IADD3 R4, PT, PT, R2, 0xffffffe, RZ ;  /* 0x0ffffffe02047810 */ /* 0x002fcc0007ffe0ff */
[----:B------:R1:W2:Y:S02]  /*0100*/  F2I.FTZ.U32.TRUNC.NTZ R5, R4 ;  /* 0x0000000400057305 */ /* 0x0002a4000021f000 */
[----:B-1----:R-:W-:Y:S01]  /*0110*/  HFMA2 R4, -RZ, RZ, 0, 0 ;  /* 0x00000000ff047431 */ /* 0x002fe200000001ff */
[----:B--2---:R-:W-:-:S05]  /*0120*/  IADD3 R6, PT, PT, RZ, -R5, RZ ;  /* 0x80000005ff067210 */ /* 0x004fca0007ffe0ff */
[----:B------:R-:W-:Y:S01]  /*0130*/  IMAD R7, R6, R9, RZ ;  /* 0x0000000906077224 */ /* 0x000fe200078e02ff */
[----:B------:R-:W-:-:S03]  /*0140*/  IABS R6, R0 ;  /* 0x0000000000067213 */ /* 0x000fc60000000000 */
[----:B------:R-:W-:-:S06]  /*0150*/  IMAD.HI.U32 R5, R5, R7, R4 ;  /* 0x0000000705057227 */ /* 0x000fcc00078e0004 */
[----:B------:R-:W-:-:S05]  /*0160*/  IMAD.HI.U32 R5, R5, R6, RZ ;  /* 0x0000000605057227 */ /* 0x000fca00078e00ff */
[----:B------:R-:W-:-:S05]  /*0170*/  IADD3 R2, PT, PT, -R5, RZ, RZ ;  /* 0x000000ff05027210 */ /* 0x000fca0007ffe1ff */
[C---:B------:R-:W-:Y:S02]  /*0180*/  IMAD R6, R9.reuse, R2, R6 ;  /* 0x0000000209067224 */ /* 0x040fe400078e0206 */
[----:B------:R-:W1:Y:S03]  /*0190*/  LDC R2, c[0x0][0x3a0] ;  /* 0x0000e800ff027b82 */ /* 0x000e660000000800 */
[----:B------:R-:W-:-:S13]  /*01a0*/  ISETP.GT.U32.AND P0, PT, R9, R6, PT ;  /* 0x000000060900720c */ /* 0x000fda0003f04070 */
[----:B------:R-:W-:-:S04]  /*01b0*/  @!P0 IADD3 R6, PT, PT, R6, -R9, RZ ;  /* 0x8000000906068210 */ /* 0x000fc80007ffe0ff */
[-C--:B------:R-:W-:Y:S02]  /*01c0*/  ISETP.GT.U32.AND P1, PT, R9, R6.reuse, PT ;  /* 0x000000060900720c */ /* 0x080fe40003f24070 */
[----:B------:R-:W-:Y:S02]  /*01d0*/  IADD3 R7, PT, PT, R6, -R9, RZ ;  /* 0x8000000906077210 */ /* 0x000fe40007ffe0ff */
[----:B-1----:R-:W-:Y:S02]  /*01e0*/  ISETP.GE.AND P3, PT, R2, 0x1, PT ;  /* 0x000000010200780c */ /* 0x002fe40003f66270 */
[----:B------:R-:W-:-:S04]  /*01f0*/  SEL R7, R7, R6, !P1 ;  /* 0x0000000607077207 */ /* 0x000fc80004800000 */
[----:B------:R-:W-:-:S07]  /*0200*/  @!P2 IADD3 R7, PT, PT, -R7, RZ, RZ ;  /* 0x000000ff0707a210 */ /* 0x000fce0007ffe1ff */
[----:B0-----:R-:W-:Y:S05]  /*0210*/  @!P3 BRA `(.L_x_0) ;  /* 0x0000000400e0b947 */ /* 0x001fea0003800000 */
[----:B------:R-:W-:Y:S01]  /*0220*/  ISETP.GE.U32.AND P1, PT, R6, R9, PT ;  /* 0x000000090600720c */ /* 0x000fe20003f26070 */
[----:B------:R-:W-:Y:S01]  /*0230*/  @!P0 VIADD R5, R5, 0x1 ;  /* 0x0000000105058836 */ /* 0x000fe20000000000 */
[-C--:B------:R-:W-:Y:S02]  /*0240*/  LOP3.LUT R4, R0, R3.reuse, RZ, 0x3c, !PT ;  /* 0x0000000300047212 */ /* 0x080fe400078e3cff */
[----:B------:R-:W-:Y:S02]  /*0250*/  ISETP.NE.AND P0, PT, R3, RZ, PT ;  /* 0x000000ff0300720c */ /* 0x000fe40003f05270 */
[----:B------:R-:W-:Y:S02]  /*0260*/  ISETP.GE.AND P2, PT, R4, RZ, PT ;  /* 0x000000ff0400720c */ /* 0x000fe40003f46270 */
[----:B------:R-:W-:Y:S02]  /*0270*/  LOP3.LUT R18, RZ, R3, RZ, 0x33, !PT ;  /* 0x00000003ff127212 */ /* 0x000fe400078e33ff */
[----:B------:R-:W-:-:S02]  /*0280*/  LOP3.LUT R25, R2, 0x7, RZ, 0xc0, !PT ;  /* 0x0000000702197812 */ /* 0x000fc400078ec0ff */
[----:B------:R-:W-:Y:S02]  /*0290*/  MOV R26, RZ ;  /* 0x000000ff001a7202 */ /* 0x000fe40000000f00 */
[----:B------:R-:W-:Y:S02]  /*02a0*/  @P1 IADD3 R5, PT, PT, R5, 0x1, RZ ;  /* 0x0000000105051810 */ /* 0x000fe40007ffe0ff */
[----:B------:R-:W-:Y:S02]  /*02b0*/  ISETP.GE.U32.AND P1, PT, R2, 0x8, PT ;  /* 0x000000080200780c */ /* 0x000fe40003f26070 */
[----:B------:R-:W-:Y:S02]  /*02c0*/  MOV R17, RZ ;  /* 0x000000ff00117202 */ /* 0x000fe40000000f00 */
[----:B------:R-:W-:Y:S02]  /*02d0*/  @!P2 IADD3 R5, PT, PT, -R5, RZ, RZ ;  /* 0x000000ff0505a210 */ /* 0x000fe40007ffe1ff */
[----:B------:R-:W-:-:S02]  /*02e0*/  ISETP.NE.AND P2, PT, R25, RZ, PT ;  /* 0x000000ff1900720c */ /* 0x000fc40003f45270 */
[C---:B------:R-:W-:Y:S02]  /*02f0*/  SEL R5, R18.reuse, R5, !P0 ;  /* 0x0000000512057207 */ /* 0x040fe40004000000 */
[----:B------:R-:W-:-:S03]  /*0300*/  SEL R18, R18, R7, !P0 ;  /* 0x0000000712127207 */ /* 0x000fc60004000000 */
[----:B------:R-:W-:Y:S01]  /*0310*/  IMAD R20, R5, R2, RZ ;  /* 0x0000000205147224 */ /* 0x000fe200078e02ff */
[----:B------:R-:W-:Y:S06]  /*0320*/  @!P1 BRA `(.L_x_1) ;  /* 0x0000000000c49947 */ /* 0x000fec0003800000 */
[----:B------:R-:W0:Y:S01]  /*0330*/  LDCU.64 UR4, c[0x0][0x380] ;  /* 0x00007000ff0477ac */ /* 0x000e220008000a00 */
[----:B------:R-:W-:Y:S01]  /*0340*/  LOP3.LUT R17, R2, 0x7ffffff8, RZ, 0xc0, !PT ;  /* 0x7ffffff802117812 */ /* 0x000fe200078ec0ff */
[----:B------:R-:W-:Y:S02]  /*0350*/  HFMA2 R26, -RZ, RZ, 0, 0 ;  /* 0x00000000ff1a7431 */ /* 0x000fe400000001ff */
[----:B------:R-:W-:Y:S01]  /*0360*/  IMAD.MOV.U32 R16, RZ, RZ, R20 ;  /* 0x000000ffff107224 */ /* 0x000fe200078e0014 */
[----:B------:R-:W-:Y:S02]  /*0370*/  MOV R22, R18 ;  /* 0x0000001200167202 */ /* 0x000fe40000000f00 */
[----:B------:R-:W-:Y:S01]  /*0380*/  IADD3 R19, PT, PT, -R17, RZ, RZ ;  /* 0x000000ff11137210 */ /* 0x000fe20007ffe1ff */
[----:B0-----:R-:W-:-:S04]  /*0390*/  UIADD3 UR4, UP0, UPT, UR4, 0x10, URZ ;  /* 0x0000001004047890 */ /* 0x001fc8000ff1e0ff */
[----:B------:R-:W-:-:S12]  /*03a0*/  UIADD3.X UR5, UPT, UPT, URZ, UR5, URZ, UP0, !UPT ;  /* 0x00000005ff057290 */ /* 0x000fd800087fe4ff */
.L_x_2:
[----:B------:R-:W0:Y:S01]  /*03b0*/  LDC.64 R14, c[0x0][0x388] ;  /* 0x0000e200ff0e7b82 */ /* 0x000e220000000a00 */
[----:B------:R-:W-:Y:S02]  /*03c0*/  MOV R4, UR4 ;  /* 0x0000000400047c02 */ /* 0x000fe40008000f00 */
[----:B------:R-:W-:-:S03]  /*03d0*/  MOV R5, UR5 ;  /* 0x0000000500057c02 */ /* 0x000fc60008000f00 */
[----:B------:R-:W-:-:S05]  /*03e0*/  IMAD.WIDE R4, R16, 0x4, R4 ;  /* 0x0000000410047825 */ /* 0x000fca00078e0204 */
[----:B------:R-:W2:Y:S04]  /*03f0*/  LDG.E R21, desc[UR6][R4.64+-0x10] ;  /* 0xfffff00604157981 */ /* 0x000ea8000c1e1900 */
[----:B------:R-:W3:Y:S04]  /*0400*/  LDG.E R23, desc[UR6][R4.64+-0xc] ;  /* 0xfffff40604177981 */ /* 0x000ee8000c1e1900 */
[----:B------:R-:W4:Y:S01]  /*0410*/  LDG.E R29, desc[UR6][R4.64+-0x8] ;  /* 0xfffff806041d7981 */ /* 0x000f22000c1e1900 */
[----:B0-----:R-:W-:-:S05]  /*0420*/  IMAD.WIDE R14, R22, 0x4, R14 ;  /* 0x00000004160e7825 */ /* 0x001fca00078e020e */
[----:B------:R0:W2:Y:S01]  /*0430*/  LDG.E R24, desc[UR6][R14.64] ;  /* 0x000000060e187981 */ /* 0x0000a2000c1e1900 */
[----:B------:R-:W-:-:S04]  /*0440*/  IMAD.WIDE R12, R3, 0x4, R14 ;  /* 0x00000004030c7825 */ /* 0x000fc800078e020e */
[C---:B------:R-:W-:Y:S02]  /*0450*/  IMAD.WIDE R6, R3.reuse, 0x4, R12 ;  /* 0x0000000403067825 */ /* 0x040fe400078e020c */
[----:B------:R-:W3:Y:S02]  /*0460*/  LDG.E R12, desc[UR6][R12.64] ;  /* 0x000000060c0c7981 */ /* 0x000ee4000c1e1900 */
[C---:B------:R-:W-:Y:S02]  /*0470*/  IMAD.WIDE R8, R3.reuse, 0x4, R6 ;  /* 0x0000000403087825 */ /* 0x040fe400078e0206 */
[----:B------:R1:W4:Y:S02]  /*0480*/  LDG.E R28, desc[UR6][R6.64] ;  /* 0x00000006061c7981 */ /* 0x000324000c1e1900 */
[C---:B------:R-:W-:Y:S02]  /*0490*/  IMAD.WIDE R10, R3.reuse, 0x4, R8 ;  /* 0x00000004030a7825 */ /* 0x040fe400078e0208 */
[----:B------:R-:W5:Y:S02]  /*04a0*/  LDG.E R8, desc[UR6][R8.64] ;  /* 0x0000000608087981 */ /* 0x000f64000c1e1900 */
[----:B0-----:R-:W-:-:S05]  /*04b0*/  IMAD.WIDE R14, R3, 0x4, R10 ;  /* 0x00000004030e7825 */ /* 0x001fca00078e020a */
[----:B------:R-:W5:Y:S04]  /*04c0*/  LDG.E R13, desc[UR6][R14.64] ;  /* 0x000000060e0d7981 */ /* 0x000f68000c1e1900 */
[----:B------:R-:W5:Y:S04]  /*04d0*/  LDG.E R9, desc[UR6][R10.64] ;  /* 0x000000060a097981 */ /* 0x000f68000c1e1900 */
[----:B------:R-:W5:Y:S04]  /*04e0*/  LDG.E R11, desc[UR6][R4.64+-0x4] ;  /* 0xfffffc06040b7981 */ /* 0x000f68000c1e1900 */
[----:B------:R-:W5:Y:S01]  /*04f0*/  LDG.E R10, desc[UR6][R4.64+0x8] ;  /* 0x00000806040a7981 */ /* 0x000f62000c1e1900 */
[----:B--2---:R-:W-:Y:S01]  /*0500*/  FFMA R24, R21, R24, R26 ;  /* 0x0000001815187223 */ /* 0x004fe2000000001a */
[----:B------:R-:W-:-:S02]  /*0510*/  IMAD.WIDE R26, R3, 0x4, R14 ;  /* 0x00000004031a7825 */ /* 0x000fc400078e020e */
[----:B------:R-:W2:Y:S04]  /*0520*/  LDG.E R21, desc[UR6][R4.64] ;  /* 0x0000000604157981 */ /* 0x000ea8000c1e1900 */
[----:B------:R-:W2:Y:S01]  /*0530*/  LDG.E R14, desc[UR6][R4.64+0x4] ;  /* 0x00000406040e7981 */ /* 0x000ea2000c1e1900 */
[----:B-1----:R-:W-:-:S03]  /*0540*/  IMAD.WIDE R6, R3, 0x4, R26 ;  /* 0x0000000403067825 */ /* 0x002fc600078e021a */
[----:B------:R-:W2:Y:S04]  /*0550*/  LDG.E R15, desc[UR6][R4.64+0xc] ;  /* 0x00000c06040f7981 */ /* 0x000ea8000c1e1900 */
[----:B------:R-:W2:Y:S04]  /*0560*/  LDG.E R6, desc[UR6][R6.64] ;  /* 0x0000000606067981 */ /* 0x000ea8000c1e1900 */
[----:B------:R-:W2:Y:S01]  /*0570*/  LDG.E R5, desc[UR6][R26.64] ;  /* 0x000000061a057981 */ /* 0x000ea2000c1e1900 */
[----:B---3--:R-:W-:Y:S01]  /*0580*/  FFMA R12, R23, R12, R24 ;  /* 0x0000000c170c7223 */ /* 0x008fe20000000018 */
[----:B------:R-:W-:-:S03]  /*0590*/  IADD3 R19, PT, PT, R19, 0x8, RZ ;  /* 0x0000000813137810 */ /* 0x000fc60007ffe0ff */
[----:B----4-:R-:W-:Y:S01]  /*05a0*/  FFMA R12, R29, R28, R12 ;  /* 0x0000001c1d0c7223 */ /* 0x010fe2000000000c */
[----:B------:R-:W-:Y:S01]  /*05b0*/  ISETP.NE.AND P0, PT, R19, RZ, PT ;  /* 0x000000ff1300720c */ /* 0x000fe20003f05270 */
[----:B------:R-:W-:Y:S01]  /*05c0*/  IMAD R22, R3, 0x8, R22 ;  /* 0x0000000803167824 */ /* 0x000fe200078e0216 */
[----:B------:R-:W-:Y:S01]  /*05d0*/  IADD3 R16, PT, PT, R16, 0x8, RZ ;  /* 0x0000000810107810 */ /* 0x000fe20007ffe0ff */
[----:B-----5:R-:W-:-:S04]  /*05e0*/  FFMA R8, R11, R8, R12 ;  /* 0x000000080b087223 */ /* 0x020fc8000000000c */
[----:B--2---:R-:W-:-:S04]  /*05f0*/  FFMA R9, R21, R9, R8 ;  /* 0x0000000915097223 */ /* 0x004fc80000000008 */
[----:B------:R-:W-:-:S04]  /*0600*/  FFMA R9, R14, R13, R9 ;  /* 0x0000000d0e097223 */ /* 0x000fc80000000009 */
[----:B------:R-:W-:-:S04]  /*0610*/  FFMA R10, R10, R5, R9 ;  /* 0x000000050a0a7223 */ /* 0x000fc80000000009 */
[----:B------:R-:W-:Y:S01]  /*0620*/  FFMA R26, R15, R6, R10 ;  /* 0x000000060f1a7223 */ /* 0x000fe2000000000a */
[----:B------:R-:W-:Y:S06]  /*0630*/  @P0 BRA `(.L_x_2) ;  /* 0xfffffffc005c0947 */ /* 0x000fec000383ffff */
.L_x_1:
[----:B------:R-:W-:Y:S05]  /*0640*/  @!P2 BRA `(.L_x_0) ;  /* 0x0000000000d4a947 */ /* 0x000fea0003800000 */
[----:B------:R-:W-:Y:S02]  /*0650*/  ISETP.GE.U32.AND P0, PT, R25, 0x4, PT ;  /* 0x000000041900780c */ /* 0x000fe40003f06070 */
[----:B------:R-:W-:-:S04]  /*0660*/  LOP3.LUT R14, R2, 0x3, RZ, 0xc0, !PT ;  /* 0x00000003020e7812 */ /* 0x000fc800078ec0ff */
[----:B------:R-:W-:-:S07]  /*0670*/  ISETP.NE.AND P1, PT, R14, RZ, PT ;  /* 0x000000ff0e00720c */ /* 0x000fce0003f25270 */
[----:B------:R-:W-:Y:S06]  /*0680*/  @!P0 BRA `(.L_x_3) ;  /* 0x0000000000588947 */ /* 0x000fec0003800000 */
[----:B------:R-:W0:Y:S01]  /*0690*/  LDC.64 R10, c[0x0][0x388] ;  /* 0x0000e200ff0a7b82 */ /* 0x000e220000000a00 */
[----:B------:R-:W-:Y:S01]  /*06a0*/  IMAD R9, R17, R3, R18 ;  /* 0x0000000311097224 */ /* 0x000fe200078e0212 */
[----:B------:R-:W-:-:S06]  /*06b0*/  IADD3 R7, PT, PT, R20, R17, RZ ;  /* 0x0000001114077210 */ /* 0x000fcc0007ffe0ff */
[----:B------:R-:W1:Y:S01]  /*06c0*/  LDC.64 R4, c[0x0][0x380] ;  /* 0x0000e000ff047b82 */ /* 0x000e620000000a00 */
[----:B0-----:R-:W-:-:S04]  /*06d0*/  IMAD.WIDE R10, R9, 0x4, R10 ;  /* 0x00000004090a7825 */ /* 0x001fc800078e020a */
[----:B------:R-:W-:Y:S02]  /*06e0*/  IMAD.WIDE R12, R3, 0x4, R10 ;  /* 0x00000004030c7825 */ /* 0x000fe400078e020a */
[----:B------:R-:W2:Y:S02]  /*06f0*/  LDG.E R10, desc[UR6][R10.64] ;  /* 0x000000060a0a7981 */ /* 0x000ea4000c1e1900 */
[----:B-1----:R-:W-:-:S04]  /*0700*/  IMAD.WIDE R4, R7, 0x4, R4 ;  /* 0x0000000407047825 */ /* 0x002fc800078e0204 */
[C---:B------:R-:W-:Y:S01]  /*0710*/  IMAD.WIDE R6, R3.reuse, 0x4, R12 ;  /* 0x0000000403067825 */ /* 0x040fe200078e020c */
[----:B------:R-:W2:Y:S04]  /*0720*/  LDG.E R15, desc[UR6][R4.64] ;  /* 0x00000006040f7981 */ /* 0x000ea8000c1e1900 */
[----:B------:R-:W3:Y:S01]  /*0730*/  LDG.E R12, desc[UR6][R12.64] ;  /* 0x000000060c0c7981 */ /* 0x000ee2000c1e1900 */
[----:B------:R-:W-:-:S03]  /*0740*/  IMAD.WIDE R8, R3, 0x4, R6 ;  /* 0x0000000403087825 */ /* 0x000fc600078e0206 */
[----:B------:R-:W3:Y:S04]  /*0750*/  LDG.E R16, desc[UR6][R4.64+0x4] ;  /* 0x0000040604107981 */ /* 0x000ee8000c1e1900 */
[----:B------:R-:W4:Y:S04]  /*0760*/  LDG.E R19, desc[UR6][R6.64] ;  /* 0x0000000606137981 */ /* 0x000f28000c1e1900 */
[----:B------:R-:W4:Y:S04]  /*0770*/  LDG.E R22, desc[UR6][R4.64+0x8] ;  /* 0x0000080604167981 */ /* 0x000f28000c1e1900 */
[----:B------:R-:W5:Y:S04]  /*0780*/  LDG.E R24, desc[UR6][R4.64+0xc] ;  /* 0x00000c0604187981 */ /* 0x000f68000c1e1900 */
[----:B------:R-:W5:Y:S01]  /*0790*/  LDG.E R8, desc[UR6][R8.64] ;  /* 0x0000000608087981 */ /* 0x000f62000c1e1900 */
[----:B------:R-:W-:Y:S01]  /*07a0*/  IADD3 R17, PT, PT, R17, 0x4, RZ ;  /* 0x0000000411117810 */ /* 0x000fe20007ffe0ff */
[----:B--2---:R-:W-:-:S04]  /*07b0*/  FFMA R15, R15, R10, R26 ;  /* 0x0000000a0f0f7223 */ /* 0x004fc8000000001a */
[----:B---3--:R-:W-:-:S04]  /*07c0*/  FFMA R15, R16, R12, R15 ;  /* 0x0000000c100f7223 */ /* 0x008fc8000000000f */
[----:B----4-:R-:W-:-:S04]  /*07d0*/  FFMA R15, R22, R19, R15 ;  /* 0x00000013160f7223 */ /* 0x010fc8000000000f */
[----:B-----5:R-:W-:-:S07]  /*07e0*/  FFMA R26, R24, R8, R15 ;  /* 0x00000008181a7223 */ /* 0x020fce000000000f */
.L_x_3:
[----:B------:R-:W-:Y:S05]  /*07f0*/  @!P1 BRA `(.L_x_0) ;  /* 0x0000000000689947 */ /* 0x000fea0003800000 */
[----:B------:R-:W0:Y:S01]  /*0800*/  LDC.64 R10, c[0x0][0x388] ;  /* 0x0000e200ff0a7b82 */ /* 0x000e220000000a00 */
[----:B------:R-:W-:Y:S02]  /*0810*/  ISETP.NE.AND P0, PT, R14, 0x1, PT ;  /* 0x000000010e00780c */ /* 0x000fe40003f05270 */
[----:B------:R-:W-:-:S04]  /*0820*/  LOP3.LUT R2, R2, 0x1, RZ, 0xc0, !PT ;  /* 0x0000000102027812 */ /* 0x000fc800078ec0ff */
[----:B------:R-:W-:Y:S01]  /*0830*/  ISETP.NE.U32.AND P1, PT, R2, 0x1, PT ;  /* 0x000000010200780c */ /* 0x000fe20003f25070 */
[----:B------:R-:W1:Y:S06]  /*0840*/  LDC.64 R8, c[0x0][0x380] ;  /* 0x0000e000ff087b82 */ /* 0x000e6c0000000a00 */
[C---:B------:R-:W-:Y:S01]  /*0850*/  @P0 IMAD R15, R17.reuse, R3, R18 ;  /* 0x00000003110f0224 */ /* 0x040fe200078e0212 */
[----:B------:R-:W-:Y:S01]  /*0860*/  @P0 IADD3 R13, PT, PT, R20, R17, RZ ;  /* 0x00000011140d0210 */ /* 0x000fe20007ffe0ff */
[----:B------:R-:W2:Y:S01]  /*0870*/  LDC.64 R6, c[0x0][0x380] ;  /* 0x0000e000ff067b82 */ /* 0x000ea20000000a00 */
[----:B------:R-:W-:-:S07]  /*0880*/  @P0 IADD3 R17, PT, PT, R17, 0x2, RZ ;  /* 0x0000000211110810 */ /* 0x000fce0007ffe0ff */
[----:B------:R-:W3:Y:S01]  /*0890*/  LDC.64 R4, c[0x0][0x388] ;  /* 0x0000e200ff047b82 */ /* 0x000ee20000000a00 */
[----:B0-----:R-:W-:-:S05]  /*08a0*/  @P0 IMAD.WIDE R10, R15, 0x4, R10 ;  /* 0x000000040f0a0825 */ /* 0x001fca00078e020a */
[----:B------:R-:W4:Y:S01]  /*08b0*/  @P0 LDG.E R12, desc[UR6][R10.64] ;  /* 0x000000060a0c0981 */ /* 0x000f22000c1e1900 */
[----:B-1----:R-:W-:Y:S01]  /*08c0*/  @P0 IMAD.WIDE R8, R13, 0x4, R8 ;  /* 0x000000040d080825 */ /* 0x002fe200078e0208 */
[----:B------:R-:W-:-:S03]  /*08d0*/  @!P1 IADD3 R13, PT, PT, R20, R17, RZ ;  /* 0x00000011140d9210 */ /* 0x000fc60007ffe0ff */
[----:B------:R-:W-:Y:S01]  /*08e0*/  @!P1 IMAD R17, R17, R3, R18 ;  /* 0x0000000311119224 */ /* 0x000fe200078e0212 */
[----:B------:R-:W4:Y:S01]  /*08f0*/  @P0 LDG.E R15, desc[UR6][R8.64] ;  /* 0x00000006080f0981 */ /* 0x000f22000c1e1900 */
[----:B------:R-:W-:-:S03]  /*0900*/  @P0 IMAD.WIDE R2, R3, 0x4, R10 ;  /* 0x0000000403020825 */ /* 0x000fc600078e020a */
[----:B------:R-:W5:Y:S01]  /*0910*/  @P0 LDG.E R19, desc[UR6][R8.64+0x4] ;  /* 0x0000040608130981 */ /* 0x000f62000c1e1900 */
[----:B--2---:R-:W-:-:S03]  /*0920*/  @!P1 IMAD.WIDE R6, R13, 0x4, R6 ;  /* 0x000000040d069825 */ /* 0x004fc600078e0206 */
[----:B------:R-:W5:Y:S01]  /*0930*/  @P0 LDG.E R2, desc[UR6][R2.64] ;  /* 0x0000000602020981 */ /* 0x000f62000c1e1900 */
[----:B---3--:R-:W-:-:S03]  /*0940*/  @!P1 IMAD.WIDE R4, R17, 0x4, R4 ;  /* 0x0000000411049825 */ /* 0x008fc600078e0204 */
[----:B------:R-:W2:Y:S04]  /*0950*/  @!P1 LDG.E R7, desc[UR6][R6.64] ;  /* 0x0000000606079981 */ /* 0x000ea8000c1e1900 */
[----:B------:R-:W2:Y:S01]  /*0960*/  @!P1 LDG.E R4, desc[UR6][R4.64] ;  /* 0x0000000604049981 */ /* 0x000ea2000c1e1900 */
[----:B----4-:R-:W-:-:S04]  /*0970*/  @P0 FFMA R12, R15, R12, R26 ;  /* 0x0000000c0f0c0223 */ /* 0x010fc8000000001a */
[----:B-----5:R-:W-:-:S04]  /*0980*/  @P0 FFMA R26, R19, R2, R12 ;  /* 0x00000002131a0223 */ /* 0x020fc8000000000c */
[----:B--2---:R-:W-:-:S07]  /*0990*/  @!P1 FFMA R26, R7, R4, R26 ;  /* 0x00000004071a9223 */ /* 0x004fce000000001a */
.L_x_0:
[----:B------:R-:W0:Y:S02]  /*09a0*/  LDC.64 R2, c[0x0][0x390] ;  /* 0x0000e400ff027b82 */ /* 0x000e240000000a00 */
[----:B0-----:R-:W-:-:S05]  /*09b0*/  IMAD.WIDE R2, R0, 0x4, R2 ;  /* 0x0000000400027825 */ /* 0x001fca00078e0202 */
[----:B------:R-:W2:Y:S02]  /*09c0*/  LDG.E R5, desc[UR6][R2.64] ;  /* 0x0000000602057981 */ /* 0x000ea4000c1e1900 */
[----:B--2---:R-:W-:-:S05]  /*09d0*/  FADD R5, R5, R26 ;  /* 0x0000001a05057221 */ /* 0x004fca0000000000 */
[----:B------:R-:W-:Y:S01]  /*09e0*/  STG.E desc[UR6][R2.64], R5 ;  /* 0x0000000502007986 */ /* 0x000fe2000c101906 */
[----:B------:R-:W-:Y:S05]  /*09f0*/  EXIT ;  /* 0x000000000000794d */ /* 0x000fea0003800000 */
.L_x_4:
[----:B------:R-:W-:-:S00]  /*0a00*/  BRA `(.L_x_4) ;  /* 0xfffffffc00fc7947 */ /* 0x000fc0000383ffff */
[----:B------:R-:W-:-:S00]  /*0a10*/  NOP ;  /* 0x0000000000007918 */ /* 0x000fc00000000000 */
        /* <DEDUP_REMOVED lines=14> */
.L_x_5:


//--------------------- .nv.shared.reserved.0     --------------------------
	.section	.nv.shared.reserved.0,"aw",@nobits
	.weak		__nv_reservedSMEM_offset_0_alias
	.size		__nv_reservedSMEM_offset_0_alias, 0, 64
	.other		__nv_reservedSMEM_offset_0_alias,@"STO_CUDA_RESERVED_SHARED STV_DEFAULT"
__nv_reservedSMEM_offset_0_alias:
	.zero		0
	.zero		64


//--------------------- .nv.constant0._Z4loraPfS_S_iii --------------------------
	.section	.nv.constant0._Z4loraPfS_S_iii,"a",@progbits
	.sectionflags	@""
	.align	4
.nv.constant0._Z4loraPfS_S_iii:
	.zero		932


//--------------------- SYMBOLS --------------------------

	.type		.nv.reservedSmem.offset0,@object
	.size		.nv.reservedSmem.offset0,0x4
